	.headerflags	@"EF_CUDA_TEXMODE_UNIFIED EF_CUDA_64BIT_ADDRESS EF_CUDA_ACCELERATORS EF_CUDA_SM90 EF_CUDA_VIRTUAL_SM(EF_CUDA_SM90)"
	.elftype	@"ET_EXEC"


//--------------------- .nv.info                  --------------------------
	.section	.nv.info,"",@"SHT_CUDA_INFO"
	.align	4


	//----- nvinfo : EIATTR_REGCOUNT
	.align		4
        /*0000*/ 	.byte	0x04, 0x2f
        /*0002*/ 	.short	(.L_2 - .L_1)
	.align		4
.L_1:
        /*0004*/ 	.word	index@(triton_poi_fused_add_mean_mul_rsqrt_sub_var_0)
        /*0008*/ 	.word	0x00000017


	//----- nvinfo : EIATTR_MIN_STACK_SIZE
	.align		4
.L_2:
        /*000c*/ 	.byte	0x04, 0x12
        /*000e*/ 	.short	(.L_4 - .L_3)
	.align		4
.L_3:
        /*0010*/ 	.word	index@(triton_poi_fused_add_mean_mul_rsqrt_sub_var_0)
        /*0014*/ 	.word	0x00000000


	//----- nvinfo : EIATTR_FRAME_SIZE
	.align		4
.L_4:
        /*0018*/ 	.byte	0x04, 0x11
        /*001a*/ 	.short	(.L_6 - .L_5)
	.align		4
.L_5:
        /*001c*/ 	.word	index@(triton_poi_fused_add_mean_mul_rsqrt_sub_var_0)
        /*0020*/ 	.word	0x00000000


	//----- nvinfo : EIATTR_MIN_STACK_SIZE
	.align		4
.L_6:
        /*0024*/ 	.byte	0x04, 0x12
        /*0026*/ 	.short	(.L_8 - .L_7)
	.align		4
.L_7:
        /*0028*/ 	.word	index@(triton_poi_fused_add_mean_mul_rsqrt_sub_var_0)
        /*002c*/ 	.word	0x00000000
.L_8:


//--------------------- .nv.info.triton_poi_fused_add_mean_mul_rsqrt_sub_var_0 --------------------------
	.section	.nv.info.triton_poi_fused_add_mean_mul_rsqrt_sub_var_0,"",@"SHT_CUDA_INFO"
	.sectionflags	@""
	.align	4


	//----- nvinfo : EIATTR_CUDA_API_VERSION
	.align		4
        /*0000*/ 	.byte	0x04, 0x37
        /*0002*/ 	.short	(.L_10 - .L_9)
.L_9:
        /*0004*/ 	.word	0x0000007c


	//----- nvinfo : EIATTR_KPARAM_INFO
	.align		4
.L_10:
        /*0008*/ 	.byte	0x04, 0x17
        /*000a*/ 	.short	(.L_12 - .L_11)
.L_11:
        /*000c*/ 	.word	0x00000000
        /*0010*/ 	.short	0x0004
        /*0012*/ 	.short	0x0020
        /*0014*/ 	.byte	0x00, 0xf0, 0x11, 0x00


	//----- nvinfo : EIATTR_KPARAM_INFO
	.align		4
.L_12:
        /*0018*/ 	.byte	0x04, 0x17
        /*001a*/ 	.short	(.L_14 - .L_13)
.L_13:
        /*001c*/ 	.word	0x00000000
        /*0020*/ 	.short	0x0003
        /*0022*/ 	.short	0x0018
        /*0024*/ 	.byte	0x00, 0xf4, 0x21, 0x00


	//----- nvinfo : EIATTR_KPARAM_INFO
	.align		4
.L_14:
        /*0028*/ 	.byte	0x04, 0x17
        /*002a*/ 	.short	(.L_16 - .L_15)
.L_15:
        /*002c*/ 	.word	0x00000000
        /*0030*/ 	.short	0x0002
        /*0032*/ 	.short	0x0010
        /*0034*/ 	.byte	0x00, 0xf4, 0x21, 0x00


	//----- nvinfo : EIATTR_KPARAM_INFO
	.align		4
.L_16:
        /*0038*/ 	.byte	0x04, 0x17
        /*003a*/ 	.short	(.L_18 - .L_17)
.L_17:
        /*003c*/ 	.word	0x00000000
        /*0040*/ 	.short	0x0001
        /*0042*/ 	.short	0x0008
        /*0044*/ 	.byte	0x00, 0xf4, 0x21, 0x00


	//----- nvinfo : EIATTR_KPARAM_INFO
	.align		4
.L_18:
        /*0048*/ 	.byte	0x04, 0x17
        /*004a*/ 	.short	(.L_20 - .L_19)
.L_19:
        /*004c*/ 	.word	0x00000000
        /*0050*/ 	.short	0x0000
        /*0052*/ 	.short	0x0000
        /*0054*/ 	.byte	0x00, 0xf4, 0x21, 0x00


	//----- nvinfo : EIATTR_SPARSE_MMA_MASK
	.align		4
.L_20:
        /*0058*/ 	.byte	0x03, 0x50
        /*005a*/ 	.short	0x0000


	//----- nvinfo : EIATTR_MAXREG_COUNT
	.align		4
        /*005c*/ 	.byte	0x03, 0x1b
        /*005e*/ 	.short	0x00ff


	//----- nvinfo : EIATTR_EXIT_INSTR_OFFSETS
	.align		4
        /*0060*/ 	.byte	0x04, 0x1c
        /*0062*/ 	.short	(.L_22 - .L_21)


	//   ....[0]....
.L_21:
        /*0064*/ 	.word	0x000003e0


	//   ....[1]....
        /*0068*/ 	.word	0x00000400


	//----- nvinfo : EIATTR_REQNTID
	.align		4
.L_22:
        /*006c*/ 	.byte	0x04, 0x10
        /*006e*/ 	.short	(.L_24 - .L_23)
.L_23:
        /*0070*/ 	.word	0x00000080
        /*0074*/ 	.word	0x00000001
        /*0078*/ 	.word	0x00000001


	//----- nvinfo : EIATTR_CBANK_PARAM_SIZE
	.align		4
.L_24:
        /*007c*/ 	.byte	0x03, 0x19
        /*007e*/ 	.short	0x0024


	//----- nvinfo : EIATTR_PARAM_CBANK
	.align		4
        /*0080*/ 	.byte	0x04, 0x0a
        /*0082*/ 	.short	(.L_26 - .L_25)
	.align		4
.L_25:
        /*0084*/ 	.word	index@(.nv.constant0.triton_poi_fused_add_mean_mul_rsqrt_sub_var_0)
        /*0088*/ 	.short	0x0210
        /*008a*/ 	.short	0x0024


	//----- nvinfo : EIATTR_SW_WAR
	.align		4
.L_26:
        /*008c*/ 	.byte	0x04, 0x36
        /*008e*/ 	.short	(.L_28 - .L_27)
.L_27:
        /*0090*/ 	.word	0x00000008
.L_28:


//--------------------- .nv.callgraph             --------------------------
	.section	.nv.callgraph,"",@"SHT_CUDA_CALLGRAPH"
	.align	4
	.sectionentsize	8
	.align		4
        /*0000*/ 	.word	0x00000000
	.align		4
        /*0004*/ 	.word	0xffffffff
	.align		4
        /*0008*/ 	.word	0x00000000
	.align		4
        /*000c*/ 	.word	0xfffffffe
	.align		4
        /*0010*/ 	.word	0x00000000
	.align		4
        /*0014*/ 	.word	0xfffffffd
	.align		4
        /*0018*/ 	.word	0x00000000
	.align		4
        /*001c*/ 	.word	0xfffffffc


//--------------------- .nv.constant4             --------------------------
	.section	.nv.constant4,"a",@progbits
	.align	8
	.align		8
.nv.constant4:
        /*0000*/ 	.dword	_$_str


//--------------------- .text.triton_poi_fused_add_mean_mul_rsqrt_sub_var_0 --------------------------
	.section	.text.triton_poi_fused_add_mean_mul_rsqrt_sub_var_0,"ax",@progbits
	.align	128
        .global         triton_poi_fused_add_mean_mul_rsqrt_sub_var_0
        .type           triton_poi_fused_add_mean_mul_rsqrt_sub_var_0,@function
        .size           triton_poi_fused_add_mean_mul_rsqrt_sub_var_0,(.L_x_1 - triton_poi_fused_add_mean_mul_rsqrt_sub_var_0)
        .other          triton_poi_fused_add_mean_mul_rsqrt_sub_var_0,@"STO_CUDA_ENTRY STV_DEFAULT"
triton_poi_fused_add_mean_mul_rsqrt_sub_var_0:
.text.triton_poi_fused_add_mean_mul_rsqrt_sub_var_0:
[----:B------:R-:W0:Y:S02]  /*0000*/  LDC R1, c[0x0][0x28] ;  /* 0x00000a00ff017b82 */ /* 0x000e240000000800 */
[----:B------:R-:W1:Y:S01]  /*0010*/  S2R R0, SR_TID.X ;  /* 0x0000000000007919 */ /* 0x000e620000002100 */
[----:B------:R-:W2:Y:S01]  /*0020*/  LDC.64 R2, c[0x0][0x218] ;  /* 0x00008600ff027b82 */ /* 0x000ea20000000a00 */
[----:B------:R-:W-:Y:S01]  /*0030*/  ULDC.64 UR4, c[0x0][0x208] ;  /* 0x0000820000047ab9 */ /* 0x000fe20000000a00 */
[----:B------:R-:W3:Y:S01]  /*0040*/  S2R R5, SR_CTAID.X ;  /* 0x0000000000057919 */ /* 0x000ee20000002500 */
[----:B------:R-:W-:-:S05]  /*0050*/  CS2R R8, SRZ ;  /* 0x0000000000087805 */ /* 0x000fca000001ff00 */
[----:B------:R-:W4:Y:S01]  /*0060*/  LDC.64 R10, c[0x0][0x210] ;  /* 0x00008400ff0a7b82 */ /* 0x000f220000000a00 */
[----:B-1----:R-:W-:Y:S02]  /*0070*/  LOP3.LUT R0, R0, 0x7f, RZ, 0xc0, !PT ;  /* 0x0000007f00007812 */ /* 0x002fe400078ec0ff */
[----:B---3--:R-:W-:Y:S02]  /*0080*/  SHF.R.S32.HI R7, RZ, 0x18, R5 ;  /* 0x00000018ff077819 */ /* 0x008fe40000011405 */
[----:B------:R-:W-:Y:S02]  /*0090*/  LEA R0, R5, R0, 0x7 ;  /* 0x0000000005007211 */ /* 0x000fe400078e38ff */
[----:B------:R-:W-:Y:S02]  /*00a0*/  SGXT R7, R7, 0x1 ;  /* 0x000000010707781a */ /* 0x000fe40000000200 */
[----:B------:R-:W-:Y:S02]  /*00b0*/  SHF.R.S32.HI R5, RZ, 0x1f, R0 ;  /* 0x0000001fff057819 */ /* 0x000fe40000011400 */
[----:B------:R-:W-:-:S02]  /*00c0*/  LEA.HI R7, R7, R0, RZ, 0x6 ;  /* 0x0000000007077211 */ /* 0x000fc400078f30ff */
[-C--:B------:R-:W-:Y:S02]  /*00d0*/  LEA.HI R20, R5, R0.reuse, RZ, 0x4 ;  /* 0x0000000005147211 */ /* 0x080fe400078f20ff */
[----:B------:R-:W-:Y:S02]  /*00e0*/  LOP3.LUT R7, R7, 0xffffffc0, RZ, 0xc0, !PT ;  /* 0xffffffc007077812 */ /* 0x000fe400078ec0ff */
[----:B------:R-:W-:Y:S02]  /*00f0*/  LOP3.LUT R5, R20, 0xfffffff0, RZ, 0xc0, !PT ;  /* 0xfffffff014057812 */ /* 0x000fe400078ec0ff */
[----:B------:R-:W-:Y:S02]  /*0100*/  ISETP.GE.AND P0, PT, R0, 0x100, PT ;  /* 0x000001000000780c */ /* 0x000fe40003f06270 */
[----:B------:R-:W-:Y:S02]  /*0110*/  IADD3 R7, R7, R0, -R5 ;  /* 0x0000000007077210 */ /* 0x000fe40007ffe805 */
[----:B------:R-:W-:-:S02]  /*0120*/  CS2R R4, SRZ ;  /* 0x0000000000047805 */ /* 0x000fc4000001ff00 */
[----:B------:R-:W-:Y:S01]  /*0130*/  IADD3 R15, R7, 0x10, RZ ;  /* 0x00000010070f7810 */ /* 0x000fe20007ffe0ff */
[----:B--2---:R-:W-:Y:S01]  /*0140*/  IMAD.WIDE R12, R7, 0x4, R2 ;  /* 0x00000004070c7825 */ /* 0x004fe200078e0202 */
[----:B------:R-:W-:-:S03]  /*0150*/  IADD3 R17, R7, 0x20, RZ ;  /* 0x0000002007117810 */ /* 0x000fc60007ffe0ff */
[--C-:B------:R-:W-:Y:S01]  /*0160*/  IMAD.WIDE R14, R15, 0x4, R2.reuse ;  /* 0x000000040f0e7825 */ /* 0x100fe200078e0202 */
[----:B------:R-:W-:Y:S01]  /*0170*/  IADD3 R19, R7, 0x30, RZ ;  /* 0x0000003007137810 */ /* 0x000fe20007ffe0ff */
[----:B------:R-:W2:Y:S01]  /*0180*/  @!P0 LDG.E.EL R4, desc[UR4][R12.64] ;  /* 0x000000040c048981 */ /* 0x000ea2000c2e1900 */
[----:B------:R-:W1:Y:S01]  /*0190*/  LDC.64 R6, c[0x0][0x220] ;  /* 0x00008800ff067b82 */ /* 0x000e620000000a00 */
[--C-:B------:R-:W-:Y:S02]  /*01a0*/  IMAD.WIDE R16, R17, 0x4, R2.reuse ;  /* 0x0000000411107825 */ /* 0x100fe400078e0202 */
[----:B------:R3:W2:Y:S02]  /*01b0*/  @!P0 LDG.E.EL R5, desc[UR4][R14.64] ;  /* 0x000000040e058981 */ /* 0x0006a4000c2e1900 */
[----:B------:R-:W-:Y:S02]  /*01c0*/  IMAD.WIDE R18, R19, 0x4, R2 ;  /* 0x0000000413127825 */ /* 0x000fe400078e0202 */
[----:B------:R-:W5:Y:S04]  /*01d0*/  @!P0 LDG.E.EL R8, desc[UR4][R16.64] ;  /* 0x0000000410088981 */ /* 0x000f68000c2e1900 */
[----:B------:R-:W5:Y:S01]  /*01e0*/  @!P0 LDG.E.EL R9, desc[UR4][R18.64] ;  /* 0x0000000412098981 */ /* 0x000f62000c2e1900 */
[----:B------:R-:W-:Y:S01]  /*01f0*/  SHF.R.S32.HI R20, RZ, 0x4, R20 ;  /* 0x00000004ff147819 */ /* 0x000fe20000011414 */
[----:B---3--:R-:W-:-:S03]  /*0200*/  IMAD.WIDE R14, R0, 0x4, R2 ;  /* 0x00000004000e7825 */ /* 0x008fc600078e0202 */
[----:B------:R-:W-:-:S04]  /*0210*/  LEA.HI R12, R20, R20, RZ, 0x2 ;  /* 0x00000014140c7211 */ /* 0x000fc800078f10ff */
[----:B------:R-:W-:Y:S01]  /*0220*/  LOP3.LUT R13, R12, 0xfffffffc, RZ, 0xc0, !PT ;  /* 0xfffffffc0c0d7812 */ /* 0x000fe200078ec0ff */
[----:B------:R-:W-:-:S03]  /*0230*/  HFMA2.MMA R12, -RZ, RZ, 0, 0 ;  /* 0x00000000ff0c7435 */ /* 0x000fc600000001ff */
[----:B------:R-:W-:Y:S02]  /*0240*/  IADD3 R13, R20, -R13, RZ ;  /* 0x8000000d140d7210 */ /* 0x000fe40007ffe0ff */
[----:B------:R-:W-:-:S05]  /*0250*/  CS2R R2, SRZ ;  /* 0x0000000000027805 */ /* 0x000fca000001ff00 */
[----:B------:R-:W3:Y:S01]  /*0260*/  @!P0 LDG.E R12, desc[UR4][R14.64] ;  /* 0x000000040e0c8981 */ /* 0x000ee2000c1e1900 */
[----:B----4-:R-:W-:-:S04]  /*0270*/  IMAD.WIDE R10, R13, 0x4, R10 ;  /* 0x000000040d0a7825 */ /* 0x010fc800078e020a */
[----:B-1----:R-:W-:Y:S01]  /*0280*/  IMAD.WIDE R6, R13, 0x4, R6 ;  /* 0x000000040d067825 */ /* 0x002fe200078e0206 */
[----:B------:R-:W4:Y:S04]  /*0290*/  @!P0 LDG.E.EL R3, desc[UR4][R10.64] ;  /* 0x000000040a038981 */ /* 0x000f28000c2e1900 */
[----:B------:R1:W4:Y:S02]  /*02a0*/  @!P0 LDG.E.EL R2, desc[UR4][R6.64] ;  /* 0x0000000406028981 */ /* 0x000324000c2e1900 */
[----:B-1----:R-:W-:Y:S01]  /*02b0*/  MOV R7, 0x3e800000 ;  /* 0x3e80000000077802 */ /* 0x002fe20000000f00 */
[----:B--2---:R-:W-:-:S04]  /*02c0*/  FADD R13, R5, R4 ;  /* 0x00000004050d7221 */ /* 0x004fc80000000000 */
[----:B-----5:R-:W-:-:S04]  /*02d0*/  FADD R16, R13, R8 ;  /* 0x000000080d107221 */ /* 0x020fc80000000000 */
[----:B------:R-:W-:-:S04]  /*02e0*/  FADD R13, R16, R9 ;  /* 0x00000009100d7221 */ /* 0x000fc80000000000 */
[C---:B------:R-:W-:Y:S01]  /*02f0*/  FFMA R5, R13.reuse, -0.25, R5 ;  /* 0xbe8000000d057823 */ /* 0x040fe20000000005 */
[C---:B------:R-:W-:Y:S01]  /*0300*/  FFMA R4, R13.reuse, -0.25, R4 ;  /* 0xbe8000000d047823 */ /* 0x040fe20000000004 */
[----:B------:R-:W-:Y:S02]  /*0310*/  FFMA R8, R13, -0.25, R8 ;  /* 0xbe8000000d087823 */ /* 0x000fe40000000008 */
[----:B------:R-:W-:-:S04]  /*0320*/  FMUL R5, R5, R5 ;  /* 0x0000000505057220 */ /* 0x000fc80000400000 */
[----:B------:R-:W-:Y:S01]  /*0330*/  FFMA R5, R4, R4, R5 ;  /* 0x0000000404057223 */ /* 0x000fe20000000005 */
[----:B------:R-:W-:-:S03]  /*0340*/  FFMA R4, R13, -0.25, R9 ;  /* 0xbe8000000d047823 */ /* 0x000fc60000000009 */
[----:B------:R-:W-:-:S04]  /*0350*/  FFMA R5, R8, R8, R5 ;  /* 0x0000000808057223 */ /* 0x000fc80000000005 */
[----:B------:R-:W-:Y:S01]  /*0360*/  FFMA R6, R4, R4, R5 ;  /* 0x0000000404067223 */ /* 0x000fe20000000005 */
[----:B---3--:R-:W-:Y:S01]  /*0370*/  FFMA R13, R13, -0.25, R12 ;  /* 0xbe8000000d0d7823 */ /* 0x008fe2000000000c */
[----:B------:R-:W1:Y:S02]  /*0380*/  LDC.64 R4, c[0x0][0x228] ;  /* 0x00008a00ff047b82 */ /* 0x000e640000000a00 */
[----:B------:R-:W-:-:S06]  /*0390*/  FFMA R6, R6, R7, 9.9999999747524270788e-07 ;  /* 0x358637bd06067423 */ /* 0x000fcc0000000007 */
[----:B------:R-:W2:Y:S02]  /*03a0*/  MUFU.RSQ R6, R6 ;  /* 0x0000000600067308 */ /* 0x000ea40000001400 */
[----:B--2---:R-:W-:Y:S01]  /*03b0*/  FMUL R13, R6, R13 ;  /* 0x0000000d060d7220 */ /* 0x004fe20000400000 */
[----:B-1----:R-:W-:-:S04]  /*03c0*/  IMAD.WIDE R4, R0, 0x4, R4 ;  /* 0x0000000400047825 */ /* 0x002fc800078e0204 */
[----:B----4-:R-:W-:Y:S01]  /*03d0*/  FFMA R3, R13, R3, R2 ;  /* 0x000000030d037223 */ /* 0x010fe20000000002 */
[----:B------:R-:W-:Y:S06]  /*03e0*/  @P0 EXIT ;  /* 0x000000000000094d */ /* 0x000fec0003800000 */
[----:B------:R-:W-:Y:S01]  /*03f0*/  STG.E desc[UR4][R4.64], R3 ;  /* 0x0000000304007986 */ /* 0x000fe2000c101904 */
[----:B------:R-:W-:Y:S05]  /*0400*/  EXIT ;  /* 0x000000000000794d */ /* 0x000fea0003800000 */
.L_x_0:
[----:B------:R-:W-:-:S00]  /*0410*/  BRA `(.L_x_0) ;  /* 0xfffffffc00fc7947 */ /* 0x000fc0000383ffff */
[----:B------:R-:W-:-:S00]  /*0420*/  NOP ;  /* 0x0000000000007918 */ /* 0x000fc00000000000 */
        /* <DEDUP_REMOVED lines=13> */
.L_x_1:


//--------------------- .nv.global.init           --------------------------
	.section	.nv.global.init,"aw",@progbits
.nv.global.init:
	.type		_$_str,@object
	.size		_$_str,(.L_0 - _$_str)
_$_str:
        /*0000*/ 	.byte	0x5f, 0x5f, 0x43, 0x55, 0x44, 0x41, 0x5f, 0x46, 0x54, 0x5a, 0x00
.L_0:


//--------------------- .nv.constant0.triton_poi_fused_add_mean_mul_rsqrt_sub_var_0 --------------------------
	.section	.nv.constant0.triton_poi_fused_add_mean_mul_rsqrt_sub_var_0,"a",@progbits
	.sectionflags	@""
	.align	4
.nv.constant0.triton_poi_fused_add_mean_mul_rsqrt_sub_var_0:
	.zero		564
